	.headerflags	@"EF_CUDA_TEXMODE_UNIFIED EF_CUDA_64BIT_ADDRESS EF_CUDA_ACCELERATORS EF_CUDA_SM90 EF_CUDA_VIRTUAL_SM(EF_CUDA_SM90)"
	.elftype	@"ET_EXEC"


//--------------------- .nv.info                  --------------------------
	.section	.nv.info,"",@"SHT_CUDA_INFO"
	.align	4


	//----- nvinfo : EIATTR_REGCOUNT
	.align		4
        /*0000*/ 	.byte	0x04, 0x2f
        /*0002*/ 	.short	(.L_1 - .L_0)
	.align		4
.L_0:
        /*0004*/ 	.word	index@(triton_poi_fused_convolution_leaky_relu_15)
        /*0008*/ 	.word	0x0000000c


	//----- nvinfo : EIATTR_MIN_STACK_SIZE
	.align		4
.L_1:
        /*000c*/ 	.byte	0x04, 0x12
        /*000e*/ 	.short	(.L_3 - .L_2)
	.align		4
.L_2:
        /*0010*/ 	.word	index@(triton_poi_fused_convolution_leaky_relu_15)
        /*0014*/ 	.word	0x00000000


	//----- nvinfo : EIATTR_FRAME_SIZE
	.align		4
.L_3:
        /*0018*/ 	.byte	0x04, 0x11
        /*001a*/ 	.short	(.L_5 - .L_4)
	.align		4
.L_4:
        /*001c*/ 	.word	index@(triton_poi_fused_convolution_leaky_relu_15)
        /*0020*/ 	.word	0x00000000


	//----- nvinfo : EIATTR_MIN_STACK_SIZE
	.align		4
.L_5:
        /*0024*/ 	.byte	0x04, 0x12
        /*0026*/ 	.short	(.L_7 - .L_6)
	.align		4
.L_6:
        /*0028*/ 	.word	index@(triton_poi_fused_convolution_leaky_relu_15)
        /*002c*/ 	.word	0x00000000
.L_7:


//--------------------- .nv.info.triton_poi_fused_convolution_leaky_relu_15 --------------------------
	.section	.nv.info.triton_poi_fused_convolution_leaky_relu_15,"",@"SHT_CUDA_INFO"
	.sectionflags	@""
	.align	4


	//----- nvinfo : EIATTR_CUDA_API_VERSION
	.align		4
        /*0000*/ 	.byte	0x04, 0x37
        /*0002*/ 	.short	(.L_9 - .L_8)
.L_8:
        /*0004*/ 	.word	0x0000007c


	//----- nvinfo : EIATTR_KPARAM_INFO
	.align		4
.L_9:
        /*0008*/ 	.byte	0x04, 0x17
        /*000a*/ 	.short	(.L_11 - .L_10)
.L_10:
        /*000c*/ 	.word	0x00000000
        /*0010*/ 	.short	0x0002
        /*0012*/ 	.short	0x0010
        /*0014*/ 	.byte	0x00, 0xf0, 0x11, 0x00


	//----- nvinfo : EIATTR_KPARAM_INFO
	.align		4
.L_11:
        /*0018*/ 	.byte	0x04, 0x17
        /*001a*/ 	.short	(.L_13 - .L_12)
.L_12:
        /*001c*/ 	.word	0x00000000
        /*0020*/ 	.short	0x0001
        /*0022*/ 	.short	0x0008
        /*0024*/ 	.byte	0x00, 0xf4, 0x21, 0x00


	//----- nvinfo : EIATTR_KPARAM_INFO
	.align		4
.L_13:
        /*0028*/ 	.byte	0x04, 0x17
        /*002a*/ 	.short	(.L_15 - .L_14)
.L_14:
        /*002c*/ 	.word	0x00000000
        /*0030*/ 	.short	0x0000
        /*0032*/ 	.short	0x0000
        /*0034*/ 	.byte	0x00, 0xf4, 0x21, 0x00


	//----- nvinfo : EIATTR_SPARSE_MMA_MASK
	.align		4
.L_15:
        /*0038*/ 	.byte	0x03, 0x50
        /*003a*/ 	.short	0x0000


	//----- nvinfo : EIATTR_MAXREG_COUNT
	.align		4
        /*003c*/ 	.byte	0x03, 0x1b
        /*003e*/ 	.short	0x00ff


	//----- nvinfo : EIATTR_EXIT_INSTR_OFFSETS
	.align		4
        /*0040*/ 	.byte	0x04, 0x1c
        /*0042*/ 	.short	(.L_17 - .L_16)


	//   ....[0]....
.L_16:
        /*0044*/ 	.word	0x000001b0


	//   ....[1]....
        /*0048*/ 	.word	0x000001d0


	//----- nvinfo : EIATTR_REQNTID
	.align		4
.L_17:
        /*004c*/ 	.byte	0x04, 0x10
        /*004e*/ 	.short	(.L_19 - .L_18)
.L_18:
        /*0050*/ 	.word	0x00000080
        /*0054*/ 	.word	0x00000001
        /*0058*/ 	.word	0x00000001


	//----- nvinfo : EIATTR_CBANK_PARAM_SIZE
	.align		4
.L_19:
        /*005c*/ 	.byte	0x03, 0x19
        /*005e*/ 	.short	0x0014


	//----- nvinfo : EIATTR_PARAM_CBANK
	.align		4
        /*0060*/ 	.byte	0x04, 0x0a
        /*0062*/ 	.short	(.L_21 - .L_20)
	.align		4
.L_20:
        /*0064*/ 	.word	index@(.nv.constant0.triton_poi_fused_convolution_leaky_relu_15)
        /*0068*/ 	.short	0x0210
        /*006a*/ 	.short	0x0014


	//----- nvinfo : EIATTR_SW_WAR
	.align		4
.L_21:
        /*006c*/ 	.byte	0x04, 0x36
        /*006e*/ 	.short	(.L_23 - .L_22)
.L_22:
        /*0070*/ 	.word	0x00000008
.L_23:


//--------------------- .nv.callgraph             --------------------------
	.section	.nv.callgraph,"",@"SHT_CUDA_CALLGRAPH"
	.align	4
	.sectionentsize	8
	.align		4
        /*0000*/ 	.word	0x00000000
	.align		4
        /*0004*/ 	.word	0xffffffff
	.align		4
        /*0008*/ 	.word	0x00000000
	.align		4
        /*000c*/ 	.word	0xfffffffe
	.align		4
        /*0010*/ 	.word	0x00000000
	.align		4
        /*0014*/ 	.word	0xfffffffd
	.align		4
        /*0018*/ 	.word	0x00000000
	.align		4
        /*001c*/ 	.word	0xfffffffc


//--------------------- .text.triton_poi_fused_convolution_leaky_relu_15 --------------------------
	.section	.text.triton_poi_fused_convolution_leaky_relu_15,"ax",@progbits
	.align	128
        .global         triton_poi_fused_convolution_leaky_relu_15
        .type           triton_poi_fused_convolution_leaky_relu_15,@function
        .size           triton_poi_fused_convolution_leaky_relu_15,(.L_x_1 - triton_poi_fused_convolution_leaky_relu_15)
        .other          triton_poi_fused_convolution_leaky_relu_15,@"STO_CUDA_ENTRY STV_DEFAULT"
triton_poi_fused_convolution_leaky_relu_15:
.text.triton_poi_fused_convolution_leaky_relu_15:
[----:B------:R-:W0:Y:S02]  /*0000*/  LDC R1, c[0x0][0x28] ;  /* 0x00000a00ff017b82 */ /* 0x000e240000000800 */
[----:B------:R-:W1:Y:S01]  /*0010*/  S2R R0, SR_TID.X ;  /* 0x0000000000007919 */ /* 0x000e620000002100 */
[----:B------:R-:W2:Y:S01]  /*0020*/  LDC.64 R2, c[0x0][0x210] ;  /* 0x00008400ff027b82 */ /* 0x000ea20000000a00 */
[----:B------:R-:W-:Y:S01]  /*0030*/  ULDC.64 UR4, c[0x0][0x208] ;  /* 0x0000820000047ab9 */ /* 0x000fe20000000a00 */
[----:B------:R-:W3:Y:S06]  /*0040*/  S2R R7, SR_CTAID.X ;  /* 0x0000000000077919 */ /* 0x000eec0000002500 */
[----:B------:R-:W4:Y:S01]  /*0050*/  LDC.64 R4, c[0x0][0x218] ;  /* 0x00008600ff047b82 */ /* 0x000f220000000a00 */
[----:B-1----:R-:W-:Y:S01]  /*0060*/  IMAD.SHL.U32 R0, R0, 0x2, RZ ;  /* 0x0000000200007824 */ /* 0x002fe200078e00ff */
[----:B---3--:R-:W-:-:S04]  /*0070*/  SHF.R.S32.HI R6, RZ, 0x17, R7 ;  /* 0x00000017ff067819 */ /* 0x008fc80000011407 */
[----:B------:R-:W-:-:S05]  /*0080*/  LOP3.LUT R0, R0, 0xfe, RZ, 0xc0, !PT ;  /* 0x000000fe00007812 */ /* 0x000fca00078ec0ff */
[----:B------:R-:W-:Y:S01]  /*0090*/  IMAD R7, R7, 0x100, R0 ;  /* 0x0000010007077824 */ /* 0x000fe200078e0200 */
[----:B------:R-:W-:-:S03]  /*00a0*/  SGXT R0, R6, 0x1 ;  /* 0x000000010600781a */ /* 0x000fc60000000200 */
[C---:B--2---:R-:W-:Y:S01]  /*00b0*/  IMAD.WIDE R2, R7.reuse, 0x4, R2 ;  /* 0x0000000407027825 */ /* 0x044fe200078e0202 */
[----:B------:R-:W-:Y:S02]  /*00c0*/  LEA.HI R0, R0, R7, RZ, 0x6 ;  /* 0x0000000700007211 */ /* 0x000fe400078f30ff */
[----:B------:R-:W-:Y:S02]  /*00d0*/  ISETP.GE.AND P2, PT, R7, 0x100, PT ;  /* 0x000001000700780c */ /* 0x000fe40003f46270 */
[----:B------:R-:W-:-:S05]  /*00e0*/  LOP3.LUT R0, R0, 0xffffffc0, RZ, 0xc0, !PT ;  /* 0xffffffc000007812 */ /* 0x000fca00078ec0ff */
[----:B------:R-:W-:Y:S01]  /*00f0*/  IMAD.IADD R9, R7, 0x1, -R0 ;  /* 0x0000000107097824 */ /* 0x000fe200078e0a00 */
[----:B------:R-:W-:-:S03]  /*0100*/  CS2R R6, SRZ ;  /* 0x0000000000067805 */ /* 0x000fc6000001ff00 */
[----:B----4-:R-:W-:Y:S01]  /*0110*/  IMAD.WIDE R4, R9, 0x4, R4 ;  /* 0x0000000409047825 */ /* 0x010fe200078e0204 */
[----:B------:R-:W-:Y:S02]  /*0120*/  CS2R R8, SRZ ;  /* 0x0000000000087805 */ /* 0x000fe4000001ff00 */
[----:B------:R-:W2:Y:S04]  /*0130*/  @!P2 LDG.E.64 R6, desc[UR4][R2.64] ;  /* 0x000000040206a981 */ /* 0x000ea8000c1e1b00 */
[----:B------:R-:W2:Y:S02]  /*0140*/  @!P2 LDG.E.EL.64 R8, desc[UR4][R4.64] ;  /* 0x000000040408a981 */ /* 0x000ea4000c2e1b00 */
[----:B--2---:R-:W-:Y:S01]  /*0150*/  FSETP.GT.AND P0, PT, R6, -R8, PT ;  /* 0x800000080600720b */ /* 0x004fe20003f04000 */
[----:B------:R-:W-:Y:S01]  /*0160*/  FADD R6, R8, R6 ;  /* 0x0000000608067221 */ /* 0x000fe20000000000 */
[----:B------:R-:W-:Y:S01]  /*0170*/  FSETP.GT.AND P1, PT, R7, -R9, PT ;  /* 0x800000090700720b */ /* 0x000fe20003f24000 */
[----:B------:R-:W-:-:S10]  /*0180*/  FADD R7, R9, R7 ;  /* 0x0000000709077221 */ /* 0x000fd40000000000 */
[----:B------:R-:W-:Y:S02]  /*0190*/  @!P0 FMUL R6, R6, 0.10000000149011611938 ;  /* 0x3dcccccd06068820 */ /* 0x000fe40000400000 */
[----:B------:R-:W-:Y:S01]  /*01a0*/  @!P1 FMUL R7, R7, 0.10000000149011611938 ;  /* 0x3dcccccd07079820 */ /* 0x000fe20000400000 */
[----:B------:R-:W-:Y:S06]  /*01b0*/  @P2 EXIT ;  /* 0x000000000000294d */ /* 0x000fec0003800000 */
[----:B------:R-:W-:Y:S01]  /*01c0*/  STG.E.64 desc[UR4][R2.64], R6 ;  /* 0x0000000602007986 */ /* 0x000fe2000c101b04 */
[----:B------:R-:W-:Y:S05]  /*01d0*/  EXIT ;  /* 0x000000000000794d */ /* 0x000fea0003800000 */
.L_x_0:
[----:B------:R-:W-:-:S00]  /*01e0*/  BRA `(.L_x_0) ;  /* 0xfffffffc00fc7947 */ /* 0x000fc0000383ffff */
[----:B------:R-:W-:-:S00]  /*01f0*/  NOP ;  /* 0x0000000000007918 */ /* 0x000fc00000000000 */
        /* <DEDUP_REMOVED lines=8> */
.L_x_1:


//--------------------- .nv.constant0.triton_poi_fused_convolution_leaky_relu_15 --------------------------
	.section	.nv.constant0.triton_poi_fused_convolution_leaky_relu_15,"a",@progbits
	.sectionflags	@""
	.align	4
.nv.constant0.triton_poi_fused_convolution_leaky_relu_15:
	.zero		548
